//
// Generated by NVIDIA NVVM Compiler
//
// Compiler Build ID: CL-36424714
// Cuda compilation tools, release 13.0, V13.0.88
// Based on NVVM 20.0.0
//

.version 9.0
.target sm_100
.address_size 64

	// .globl	_Z26createCouplingMatrixKernelPfiff

.visible .entry _Z26createCouplingMatrixKernelPfiff(
	.param .u64 .ptr .align 1 _Z26createCouplingMatrixKernelPfiff_param_0,
	.param .u32 _Z26createCouplingMatrixKernelPfiff_param_1,
	.param .f32 _Z26createCouplingMatrixKernelPfiff_param_2,
	.param .f32 _Z26createCouplingMatrixKernelPfiff_param_3
)
{
	.reg .pred 	%p<5>;
	.reg .b32 	%r<22>;
	.reg .b32 	%f<8>;
	.reg .b64 	%rd<9>;

	ld.param.u64 	%rd2, [_Z26createCouplingMatrixKernelPfiff_param_0];
	ld.param.u32 	%r4, [_Z26createCouplingMatrixKernelPfiff_param_1];
	ld.param.f32 	%f1, [_Z26createCouplingMatrixKernelPfiff_param_2];
	ld.param.f32 	%f2, [_Z26createCouplingMatrixKernelPfiff_param_3];
	cvta.to.global.u64 	%rd1, %rd2;
	mov.u32 	%r5, %ctaid.x;
	mov.u32 	%r6, %ntid.x;
	mov.u32 	%r7, %tid.x;
	mad.lo.s32 	%r1, %r5, %r6, %r7;
	mov.u32 	%r8, %ctaid.y;
	mov.u32 	%r9, %ntid.y;
	mov.u32 	%r10, %tid.y;
	mad.lo.s32 	%r11, %r8, %r9, %r10;
	max.s32 	%r12, %r1, %r11;
	setp.ge.s32 	%p1, %r12, %r4;
	@%p1 bra 	$L__BB0_7;
	setp.ne.s32 	%p2, %r1, %r11;
	@%p2 bra 	$L__BB0_3;
	add.f32 	%f4, %f2, %f2;
	mov.f32 	%f5, 0f3F800000;
	sub.f32 	%f6, %f5, %f4;
	mul.f32 	%f7, %f1, %f6;
	mad.lo.s32 	%r21, %r4, %r1, %r1;
	mul.wide.u32 	%rd7, %r21, 4;
	add.s64 	%rd8, %rd1, %rd7;
	st.global.f32 	[%rd8], %f7;
	bra.uni 	$L__BB0_7;
$L__BB0_3:
	add.s32 	%r13, %r1, 1;
	rem.s32 	%r14, %r13, %r4;
	setp.eq.s32 	%p3, %r11, %r14;
	@%p3 bra 	$L__BB0_5;
	add.s32 	%r15, %r1, %r4;
	add.s32 	%r16, %r15, -1;
	rem.s32 	%r17, %r16, %r4;
	setp.ne.s32 	%p4, %r11, %r17;
	@%p4 bra 	$L__BB0_6;
$L__BB0_5:
	mul.f32 	%f3, %f1, %f2;
	mad.lo.s32 	%r20, %r4, %r1, %r11;
	mul.wide.s32 	%rd5, %r20, 4;
	add.s64 	%rd6, %rd1, %rd5;
	st.global.f32 	[%rd6], %f3;
	bra.uni 	$L__BB0_7;
$L__BB0_6:
	mad.lo.s32 	%r18, %r4, %r1, %r11;
	mul.wide.s32 	%rd3, %r18, 4;
	add.s64 	%rd4, %rd1, %rd3;
	mov.b32 	%r19, 0;
	st.global.u32 	[%rd4], %r19;
$L__BB0_7:
	ret;

}
	// .globl	_Z13updateLatticePKfPfS0_i
.visible .entry _Z13updateLatticePKfPfS0_i(
	.param .u64 .ptr .align 1 _Z13updateLatticePKfPfS0_i_param_0,
	.param .u64 .ptr .align 1 _Z13updateLatticePKfPfS0_i_param_1,
	.param .u64 .ptr .align 1 _Z13updateLatticePKfPfS0_i_param_2,
	.param .u32 _Z13updateLatticePKfPfS0_i_param_3
)
{
	.reg .pred 	%p<11>;
	.reg .b32 	%r<30>;
	.reg .b32 	%f<102>;
	.reg .b64 	%rd<28>;

	ld.param.u64 	%rd8, [_Z13updateLatticePKfPfS0_i_param_0];
	ld.param.u64 	%rd7, [_Z13updateLatticePKfPfS0_i_param_1];
	ld.param.u64 	%rd9, [_Z13updateLatticePKfPfS0_i_param_2];
	ld.param.u32 	%r16, [_Z13updateLatticePKfPfS0_i_param_3];
	cvta.to.global.u64 	%rd1, %rd9;
	cvta.to.global.u64 	%rd2, %rd8;
	mov.u32 	%r17, %ctaid.x;
	mov.u32 	%r18, %ntid.x;
	mov.u32 	%r19, %tid.x;
	mad.lo.s32 	%r1, %r17, %r18, %r19;
	setp.ge.s32 	%p1, %r1, %r16;
	@%p1 bra 	$L__BB1_14;
	setp.lt.s32 	%p2, %r16, 1;
	mov.f32 	%f101, 0f00000000;
	@%p2 bra 	$L__BB1_13;
	mul.lo.s32 	%r2, %r16, %r1;
	and.b32  	%r3, %r16, 7;
	setp.lt.u32 	%p3, %r16, 8;
	mov.f32 	%f101, 0f00000000;
	mov.b32 	%r28, 0;
	@%p3 bra 	$L__BB1_5;
	and.b32  	%r28, %r16, 2147483640;
	neg.s32 	%r26, %r28;
	add.s64 	%rd27, %rd2, 16;
	add.s64 	%rd4, %rd1, 16;
	mov.f32 	%f101, 0f00000000;
	mov.u32 	%r25, %r2;
$L__BB1_4:
	.pragma "nounroll";
	mul.wide.s32 	%rd10, %r25, 4;
	add.s64 	%rd11, %rd4, %rd10;
	ld.global.f32 	%f17, [%rd27+-16];
	ld.global.f32 	%f18, [%rd11+-16];
	mul.f32 	%f19, %f17, %f18;
	mov.f32 	%f20, 0f3F800000;
	sub.f32 	%f21, %f20, %f17;
	fma.rn.f32 	%f22, %f21, %f19, %f101;
	ld.global.f32 	%f23, [%rd27+-12];
	ld.global.f32 	%f24, [%rd11+-12];
	mul.f32 	%f25, %f23, %f24;
	sub.f32 	%f26, %f20, %f23;
	fma.rn.f32 	%f27, %f26, %f25, %f22;
	ld.global.f32 	%f28, [%rd27+-8];
	ld.global.f32 	%f29, [%rd11+-8];
	mul.f32 	%f30, %f28, %f29;
	sub.f32 	%f31, %f20, %f28;
	fma.rn.f32 	%f32, %f31, %f30, %f27;
	ld.global.f32 	%f33, [%rd27+-4];
	ld.global.f32 	%f34, [%rd11+-4];
	mul.f32 	%f35, %f33, %f34;
	sub.f32 	%f36, %f20, %f33;
	fma.rn.f32 	%f37, %f36, %f35, %f32;
	ld.global.f32 	%f38, [%rd27];
	ld.global.f32 	%f39, [%rd11];
	mul.f32 	%f40, %f38, %f39;
	sub.f32 	%f41, %f20, %f38;
	fma.rn.f32 	%f42, %f41, %f40, %f37;
	ld.global.f32 	%f43, [%rd27+4];
	ld.global.f32 	%f44, [%rd11+4];
	mul.f32 	%f45, %f43, %f44;
	sub.f32 	%f46, %f20, %f43;
	fma.rn.f32 	%f47, %f46, %f45, %f42;
	ld.global.f32 	%f48, [%rd27+8];
	ld.global.f32 	%f49, [%rd11+8];
	mul.f32 	%f50, %f48, %f49;
	sub.f32 	%f51, %f20, %f48;
	fma.rn.f32 	%f52, %f51, %f50, %f47;
	ld.global.f32 	%f53, [%rd27+12];
	ld.global.f32 	%f54, [%rd11+12];
	mul.f32 	%f55, %f53, %f54;
	sub.f32 	%f56, %f20, %f53;
	fma.rn.f32 	%f101, %f56, %f55, %f52;
	add.s32 	%r26, %r26, 8;
	add.s64 	%rd27, %rd27, 32;
	add.s32 	%r25, %r25, 8;
	setp.ne.s32 	%p4, %r26, 0;
	@%p4 bra 	$L__BB1_4;
$L__BB1_5:
	setp.eq.s32 	%p5, %r3, 0;
	@%p5 bra 	$L__BB1_13;
	and.b32  	%r11, %r16, 3;
	setp.lt.u32 	%p6, %r3, 4;
	@%p6 bra 	$L__BB1_8;
	mul.wide.u32 	%rd12, %r28, 4;
	add.s64 	%rd13, %rd2, %rd12;
	ld.global.f32 	%f58, [%rd13];
	add.s32 	%r21, %r28, %r2;
	mul.wide.s32 	%rd14, %r21, 4;
	add.s64 	%rd15, %rd1, %rd14;
	ld.global.f32 	%f59, [%rd15];
	mul.f32 	%f60, %f58, %f59;
	mov.f32 	%f61, 0f3F800000;
	sub.f32 	%f62, %f61, %f58;
	fma.rn.f32 	%f63, %f62, %f60, %f101;
	ld.global.f32 	%f64, [%rd13+4];
	ld.global.f32 	%f65, [%rd15+4];
	mul.f32 	%f66, %f64, %f65;
	sub.f32 	%f67, %f61, %f64;
	fma.rn.f32 	%f68, %f67, %f66, %f63;
	ld.global.f32 	%f69, [%rd13+8];
	ld.global.f32 	%f70, [%rd15+8];
	mul.f32 	%f71, %f69, %f70;
	sub.f32 	%f72, %f61, %f69;
	fma.rn.f32 	%f73, %f72, %f71, %f68;
	ld.global.f32 	%f74, [%rd13+12];
	ld.global.f32 	%f75, [%rd15+12];
	mul.f32 	%f76, %f74, %f75;
	sub.f32 	%f77, %f61, %f74;
	fma.rn.f32 	%f101, %f77, %f76, %f73;
	add.s32 	%r28, %r28, 4;
$L__BB1_8:
	setp.eq.s32 	%p7, %r11, 0;
	@%p7 bra 	$L__BB1_13;
	setp.eq.s32 	%p8, %r11, 1;
	@%p8 bra 	$L__BB1_11;
	mul.wide.u32 	%rd16, %r28, 4;
	add.s64 	%rd17, %rd2, %rd16;
	ld.global.f32 	%f79, [%rd17];
	add.s32 	%r22, %r28, %r2;
	mul.wide.s32 	%rd18, %r22, 4;
	add.s64 	%rd19, %rd1, %rd18;
	ld.global.f32 	%f80, [%rd19];
	mul.f32 	%f81, %f79, %f80;
	mov.f32 	%f82, 0f3F800000;
	sub.f32 	%f83, %f82, %f79;
	fma.rn.f32 	%f84, %f83, %f81, %f101;
	ld.global.f32 	%f85, [%rd17+4];
	ld.global.f32 	%f86, [%rd19+4];
	mul.f32 	%f87, %f85, %f86;
	sub.f32 	%f88, %f82, %f85;
	fma.rn.f32 	%f101, %f88, %f87, %f84;
	add.s32 	%r28, %r28, 2;
$L__BB1_11:
	and.b32  	%r23, %r16, 1;
	setp.eq.b32 	%p9, %r23, 1;
	not.pred 	%p10, %p9;
	@%p10 bra 	$L__BB1_13;
	mul.wide.u32 	%rd20, %r28, 4;
	add.s64 	%rd21, %rd2, %rd20;
	ld.global.f32 	%f89, [%rd21];
	add.s32 	%r24, %r28, %r2;
	mul.wide.s32 	%rd22, %r24, 4;
	add.s64 	%rd23, %rd1, %rd22;
	ld.global.f32 	%f90, [%rd23];
	mul.f32 	%f91, %f89, %f90;
	mov.f32 	%f92, 0f3F800000;
	sub.f32 	%f93, %f92, %f89;
	fma.rn.f32 	%f101, %f93, %f91, %f101;
$L__BB1_13:
	cvta.to.global.u64 	%rd24, %rd7;
	mul.wide.s32 	%rd25, %r1, 4;
	add.s64 	%rd26, %rd24, %rd25;
	st.global.f32 	[%rd26], %f101;
$L__BB1_14:
	ret;

}
	// .globl	_Z10recordDataPKfPfii
.visible .entry _Z10recordDataPKfPfii(
	.param .u64 .ptr .align 1 _Z10recordDataPKfPfii_param_0,
	.param .u64 .ptr .align 1 _Z10recordDataPKfPfii_param_1,
	.param .u32 _Z10recordDataPKfPfii_param_2,
	.param .u32 _Z10recordDataPKfPfii_param_3
)
{
	.reg .pred 	%p<2>;
	.reg .b32 	%r<8>;
	.reg .b32 	%f<2>;
	.reg .b64 	%rd<9>;

	ld.param.u64 	%rd1, [_Z10recordDataPKfPfii_param_0];
	ld.param.u64 	%rd2, [_Z10recordDataPKfPfii_param_1];
	ld.param.u32 	%r2, [_Z10recordDataPKfPfii_param_2];
	ld.param.u32 	%r3, [_Z10recordDataPKfPfii_param_3];
	mov.u32 	%r4, %ctaid.x;
	mov.u32 	%r5, %ntid.x;
	mov.u32 	%r6, %tid.x;
	mad.lo.s32 	%r1, %r4, %r5, %r6;
	setp.ge.s32 	%p1, %r1, %r2;
	@%p1 bra 	$L__BB2_2;
	cvta.to.global.u64 	%rd3, %rd1;
	cvta.to.global.u64 	%rd4, %rd2;
	mul.wide.s32 	%rd5, %r1, 4;
	add.s64 	%rd6, %rd3, %rd5;
	ld.global.f32 	%f1, [%rd6];
	mad.lo.s32 	%r7, %r3, %r2, %r1;
	mul.wide.s32 	%rd7, %r7, 4;
	add.s64 	%rd8, %rd4, %rd7;
	st.global.f32 	[%rd8], %f1;
$L__BB2_2:
	ret;

}


// ===== COMPILED SASS (sm_100) =====

	.target	sm_100

	.elftype	@"ET_EXEC"


//--------------------- .note.nv.tkinfo           --------------------------
	.section	.note.nv.tkinfo,"",@"SHT_NOTE"
	.sectionflags	@"SHF_NOTE_NV_TKINFO"
	.tkinfo
        /*0018*/ 	.word	0x00000002
        /*0030*/ 	.string	""
        /*0030*/ 	.string	"ptxas"
        /*0030*/ 	.string	"Cuda compilation tools, release 13.0, V13.0.88"
        /*0030*/ 	.string	"Build cuda_13.0.r13.0/compiler.36424714_0"
        /*0030*/ 	.string	"-arch sm_100 -m 64 "



//--------------------- .note.nv.cuinfo           --------------------------
	.section	.note.nv.cuinfo,"",@"SHT_NOTE"
	.sectionflags	@"SHF_NOTE_NV_CUINFO"
        /*0018*/ 	.short	0x0002
        /*001a*/ 	.short	0x0064
        /*001c*/ 	.short	0x0082
	.zero		2


//--------------------- .nv.info                  --------------------------
	.section	.nv.info,"",@"SHT_CUDA_INFO"
	.align	4


	//----- nvinfo : EIATTR_REGCOUNT
	.align		4
        /*0000*/ 	.byte	0x04, 0x2f
        /*0002*/ 	.short	(.L_1 - .L_0)
	.align		4
.L_0:
        /*0004*/ 	.word	index@(_Z26createCouplingMatrixKernelPfiff)
        /*0008*/ 	.word	0x0000000e


	//----- nvinfo : EIATTR_FRAME_SIZE
	.align		4
.L_1:
        /*000c*/ 	.byte	0x04, 0x11
        /*000e*/ 	.short	(.L_3 - .L_2)
	.align		4
.L_2:
        /*0010*/ 	.word	index@(_Z26createCouplingMatrixKernelPfiff)
        /*0014*/ 	.word	0x00000000


	//----- nvinfo : EIATTR_REGCOUNT
	.align		4
.L_3:
        /*0018*/ 	.byte	0x04, 0x2f
        /*001a*/ 	.short	(.L_5 - .L_4)
	.align		4
.L_4:
        /*001c*/ 	.word	index@(_Z13updateLatticePKfPfS0_i)
        /*0020*/ 	.word	0x00000020


	//----- nvinfo : EIATTR_FRAME_SIZE
	.align		4
.L_5:
        /*0024*/ 	.byte	0x04, 0x11
        /*0026*/ 	.short	(.L_7 - .L_6)
	.align		4
.L_6:
        /*0028*/ 	.word	index@(_Z13updateLatticePKfPfS0_i)
        /*002c*/ 	.word	0x00000000


	//----- nvinfo : EIATTR_REGCOUNT
	.align		4
.L_7:
        /*0030*/ 	.byte	0x04, 0x2f
        /*0032*/ 	.short	(.L_9 - .L_8)
	.align		4
.L_8:
        /*0034*/ 	.word	index@(_Z10recordDataPKfPfii)
        /*0038*/ 	.word	0x0000000a


	//----- nvinfo : EIATTR_FRAME_SIZE
	.align		4
.L_9:
        /*003c*/ 	.byte	0x04, 0x11
        /*003e*/ 	.short	(.L_11 - .L_10)
	.align		4
.L_10:
        /*0040*/ 	.word	index@(_Z10recordDataPKfPfii)
        /*0044*/ 	.word	0x00000000


	//----- nvinfo : EIATTR_MIN_STACK_SIZE
	.align		4
.L_11:
        /*0048*/ 	.byte	0x04, 0x12
        /*004a*/ 	.short	(.L_13 - .L_12)
	.align		4
.L_12:
        /*004c*/ 	.word	index@(_Z10recordDataPKfPfii)
        /*0050*/ 	.word	0x00000000


	//----- nvinfo : EIATTR_MIN_STACK_SIZE
	.align		4
.L_13:
        /*0054*/ 	.byte	0x04, 0x12
        /*0056*/ 	.short	(.L_15 - .L_14)
	.align		4
.L_14:
        /*0058*/ 	.word	index@(_Z13updateLatticePKfPfS0_i)
        /*005c*/ 	.word	0x00000000


	//----- nvinfo : EIATTR_MIN_STACK_SIZE
	.align		4
.L_15:
        /*0060*/ 	.byte	0x04, 0x12
        /*0062*/ 	.short	(.L_17 - .L_16)
	.align		4
.L_16:
        /*0064*/ 	.word	index@(_Z26createCouplingMatrixKernelPfiff)
        /*0068*/ 	.word	0x00000000
.L_17:


//--------------------- .nv.compat                --------------------------
	.section	.nv.compat,"",@"SHT_CUDA_COMPAT_INFO"
	.align	4
        /*0000*/ 	.byte	0x02, 0x09, 0x00, 0x00, 0x02, 0x02, 0x01, 0x00, 0x02, 0x05, 0x05, 0x00, 0x03, 0x07, 0x01, 0x01
        /*0010*/ 	.byte	0x02, 0x03, 0x00, 0x00, 0x02, 0x06, 0x01, 0x00, 0x04, 0x0b, 0x08, 0x00, 0x09, 0x00, 0x00, 0x00
        /*0020*/ 	.byte	0x00, 0x00, 0x00, 0x00


//--------------------- .nv.info._Z10recordDataPKfPfii --------------------------
	.section	.nv.info._Z10recordDataPKfPfii,"",@"SHT_CUDA_INFO"
	.sectionflags	@""
	.align	4


	//----- nvinfo : EIATTR_CUDA_API_VERSION
	.align		4
        /*0000*/ 	.byte	0x04, 0x37
        /*0002*/ 	.short	(.L_19 - .L_18)
.L_18:
        /*0004*/ 	.word	0x00000082


	//----- nvinfo : EIATTR_KPARAM_INFO
	.align		4
.L_19:
        /*0008*/ 	.byte	0x04, 0x17
        /*000a*/ 	.short	(.L_21 - .L_20)
.L_20:
        /*000c*/ 	.word	0x00000000
        /*0010*/ 	.short	0x0003
        /*0012*/ 	.short	0x0014
        /*0014*/ 	.byte	0x00, 0xf0, 0x11, 0x00


	//----- nvinfo : EIATTR_KPARAM_INFO
	.align		4
.L_21:
        /*0018*/ 	.byte	0x04, 0x17
        /*001a*/ 	.short	(.L_23 - .L_22)
.L_22:
        /*001c*/ 	.word	0x00000000
        /*0020*/ 	.short	0x0002
        /*0022*/ 	.short	0x0010
        /*0024*/ 	.byte	0x00, 0xf0, 0x11, 0x00


	//----- nvinfo : EIATTR_KPARAM_INFO
	.align		4
.L_23:
        /*0028*/ 	.byte	0x04, 0x17
        /*002a*/ 	.short	(.L_25 - .L_24)
.L_24:
        /*002c*/ 	.word	0x00000000
        /*0030*/ 	.short	0x0001
        /*0032*/ 	.short	0x0008
        /*0034*/ 	.byte	0x00, 0xf5, 0x21, 0x00


	//----- nvinfo : EIATTR_KPARAM_INFO
	.align		4
.L_25:
        /*0038*/ 	.byte	0x04, 0x17
        /*003a*/ 	.short	(.L_27 - .L_26)
.L_26:
        /*003c*/ 	.word	0x00000000
        /*0040*/ 	.short	0x0000
        /*0042*/ 	.short	0x0000
        /*0044*/ 	.byte	0x00, 0xf5, 0x21, 0x00


	//----- nvinfo : EIATTR_SPARSE_MMA_MASK
	.align		4
.L_27:
        /*0048*/ 	.byte	0x03, 0x50
        /*004a*/ 	.short	0x0000


	//----- nvinfo : EIATTR_MAXREG_COUNT
	.align		4
        /*004c*/ 	.byte	0x03, 0x1b
        /*004e*/ 	.short	0x00ff


	//----- nvinfo : EIATTR_MERCURY_ISA_VERSION
	.align		4
        /*0050*/ 	.byte	0x03, 0x5f
        /*0052*/ 	.short	0x0101


	//----- nvinfo : EIATTR_VRC_CTA_INIT_COUNT
	.align		4
        /*0054*/ 	.byte	0x02, 0x4a
	.zero		1
	.zero		1


	//----- nvinfo : EIATTR_EXIT_INSTR_OFFSETS
	.align		4
        /*0058*/ 	.byte	0x04, 0x1c
        /*005a*/ 	.short	(.L_29 - .L_28)


	//   ....[0]....
.L_28:
        /*005c*/ 	.word	0x00000070


	//   ....[1]....
        /*0060*/ 	.word	0x00000110


	//----- nvinfo : EIATTR_CBANK_PARAM_SIZE
	.align		4
.L_29:
        /*0064*/ 	.byte	0x03, 0x19
        /*0066*/ 	.short	0x0018


	//----- nvinfo : EIATTR_PARAM_CBANK
	.align		4
        /*0068*/ 	.byte	0x04, 0x0a
        /*006a*/ 	.short	(.L_31 - .L_30)
	.align		4
.L_30:
        /*006c*/ 	.word	index@(.nv.constant0._Z10recordDataPKfPfii)
        /*0070*/ 	.short	0x0380
        /*0072*/ 	.short	0x0018


	//----- nvinfo : EIATTR_SW_WAR
	.align		4
.L_31:
        /*0074*/ 	.byte	0x04, 0x36
        /*0076*/ 	.short	(.L_33 - .L_32)
.L_32:
        /*0078*/ 	.word	0x00000008
.L_33:


//--------------------- .nv.info._Z13updateLatticePKfPfS0_i --------------------------
	.section	.nv.info._Z13updateLatticePKfPfS0_i,"",@"SHT_CUDA_INFO"
	.sectionflags	@""
	.align	4


	//----- nvinfo : EIATTR_CUDA_API_VERSION
	.align		4
        /*0000*/ 	.byte	0x04, 0x37
        /*0002*/ 	.short	(.L_35 - .L_34)
.L_34:
        /*0004*/ 	.word	0x00000082


	//----- nvinfo : EIATTR_KPARAM_INFO
	.align		4
.L_35:
        /*0008*/ 	.byte	0x04, 0x17
        /*000a*/ 	.short	(.L_37 - .L_36)
.L_36:
        /*000c*/ 	.word	0x00000000
        /*0010*/ 	.short	0x0003
        /*0012*/ 	.short	0x0018
        /*0014*/ 	.byte	0x00, 0xf0, 0x11, 0x00


	//----- nvinfo : EIATTR_KPARAM_INFO
	.align		4
.L_37:
        /*0018*/ 	.byte	0x04, 0x17
        /*001a*/ 	.short	(.L_39 - .L_38)
.L_38:
        /*001c*/ 	.word	0x00000000
        /*0020*/ 	.short	0x0002
        /*0022*/ 	.short	0x0010
        /*0024*/ 	.byte	0x00, 0xf5, 0x21, 0x00


	//----- nvinfo : EIATTR_KPARAM_INFO
	.align		4
.L_39:
        /*0028*/ 	.byte	0x04, 0x17
        /*002a*/ 	.short	(.L_41 - .L_40)
.L_40:
        /*002c*/ 	.word	0x00000000
        /*0030*/ 	.short	0x0001
        /*0032*/ 	.short	0x0008
        /*0034*/ 	.byte	0x00, 0xf5, 0x21, 0x00


	//----- nvinfo : EIATTR_KPARAM_INFO
	.align		4
.L_41:
        /*0038*/ 	.byte	0x04, 0x17
        /*003a*/ 	.short	(.L_43 - .L_42)
.L_42:
        /*003c*/ 	.word	0x00000000
        /*0040*/ 	.short	0x0000
        /*0042*/ 	.short	0x0000
        /*0044*/ 	.byte	0x00, 0xf5, 0x21, 0x00


	//----- nvinfo : EIATTR_SPARSE_MMA_MASK
	.align		4
.L_43:
        /*0048*/ 	.byte	0x03, 0x50
        /*004a*/ 	.short	0x0000


	//----- nvinfo : EIATTR_MAXREG_COUNT
	.align		4
        /*004c*/ 	.byte	0x03, 0x1b
        /*004e*/ 	.short	0x00ff


	//----- nvinfo : EIATTR_MERCURY_ISA_VERSION
	.align		4
        /*0050*/ 	.byte	0x03, 0x5f
        /*0052*/ 	.short	0x0101


	//----- nvinfo : EIATTR_VRC_CTA_INIT_COUNT
	.align		4
        /*0054*/ 	.byte	0x02, 0x4a
	.zero		1
	.zero		1


	//----- nvinfo : EIATTR_EXIT_INSTR_OFFSETS
	.align		4
        /*0058*/ 	.byte	0x04, 0x1c
        /*005a*/ 	.short	(.L_45 - .L_44)


	//   ....[0]....
.L_44:
        /*005c*/ 	.word	0x00000070


	//   ....[1]....
        /*0060*/ 	.word	0x00000900


	//----- nvinfo : EIATTR_CBANK_PARAM_SIZE
	.align		4
.L_45:
        /*0064*/ 	.byte	0x03, 0x19
        /*0066*/ 	.short	0x001c


	//----- nvinfo : EIATTR_PARAM_CBANK
	.align		4
        /*0068*/ 	.byte	0x04, 0x0a
        /*006a*/ 	.short	(.L_47 - .L_46)
	.align		4
.L_46:
        /*006c*/ 	.word	index@(.nv.constant0._Z13updateLatticePKfPfS0_i)
        /*0070*/ 	.short	0x0380
        /*0072*/ 	.short	0x001c


	//----- nvinfo : EIATTR_SW_WAR
	.align		4
.L_47:
        /*0074*/ 	.byte	0x04, 0x36
        /*0076*/ 	.short	(.L_49 - .L_48)
.L_48:
        /*0078*/ 	.word	0x00000008
.L_49:


//--------------------- .nv.info._Z26createCouplingMatrixKernelPfiff --------------------------
	.section	.nv.info._Z26createCouplingMatrixKernelPfiff,"",@"SHT_CUDA_INFO"
	.sectionflags	@""
	.align	4


	//----- nvinfo : EIATTR_CUDA_API_VERSION
	.align		4
        /*0000*/ 	.byte	0x04, 0x37
        /*0002*/ 	.short	(.L_51 - .L_50)
.L_50:
        /*0004*/ 	.word	0x00000082


	//----- nvinfo : EIATTR_KPARAM_INFO
	.align		4
.L_51:
        /*0008*/ 	.byte	0x04, 0x17
        /*000a*/ 	.short	(.L_53 - .L_52)
.L_52:
        /*000c*/ 	.word	0x00000000
        /*0010*/ 	.short	0x0003
        /*0012*/ 	.short	0x0010
        /*0014*/ 	.byte	0x00, 0xf0, 0x11, 0x00


	//----- nvinfo : EIATTR_KPARAM_INFO
	.align		4
.L_53:
        /*0018*/ 	.byte	0x04, 0x17
        /*001a*/ 	.short	(.L_55 - .L_54)
.L_54:
        /*001c*/ 	.word	0x00000000
        /*0020*/ 	.short	0x0002
        /*0022*/ 	.short	0x000c
        /*0024*/ 	.byte	0x00, 0xf0, 0x11, 0x00


	//----- nvinfo : EIATTR_KPARAM_INFO
	.align		4
.L_55:
        /*0028*/ 	.byte	0x04, 0x17
        /*002a*/ 	.short	(.L_57 - .L_56)
.L_56:
        /*002c*/ 	.word	0x00000000
        /*0030*/ 	.short	0x0001
        /*0032*/ 	.short	0x0008
        /*0034*/ 	.byte	0x00, 0xf0, 0x11, 0x00


	//----- nvinfo : EIATTR_KPARAM_INFO
	.align		4
.L_57:
        /*0038*/ 	.byte	0x04, 0x17
        /*003a*/ 	.short	(.L_59 - .L_58)
.L_58:
        /*003c*/ 	.word	0x00000000
        /*0040*/ 	.short	0x0000
        /*0042*/ 	.short	0x0000
        /*0044*/ 	.byte	0x00, 0xf5, 0x21, 0x00


	//----- nvinfo : EIATTR_SPARSE_MMA_MASK
	.align		4
.L_59:
        /*0048*/ 	.byte	0x03, 0x50
        /*004a*/ 	.short	0x0000


	//----- nvinfo : EIATTR_MAXREG_COUNT
	.align		4
        /*004c*/ 	.byte	0x03, 0x1b
        /*004e*/ 	.short	0x00ff


	//----- nvinfo : EIATTR_MERCURY_ISA_VERSION
	.align		4
        /*0050*/ 	.byte	0x03, 0x5f
        /*0052*/ 	.short	0x0101


	//----- nvinfo : EIATTR_VRC_CTA_INIT_COUNT
	.align		4
        /*0054*/ 	.byte	0x02, 0x4a
	.zero		1
	.zero		1


	//----- nvinfo : EIATTR_EXIT_INSTR_OFFSETS
	.align		4
        /*0058*/ 	.byte	0x04, 0x1c
        /*005a*/ 	.short	(.L_61 - .L_60)


	//   ....[0]....
.L_60:
        /*005c*/ 	.word	0x000000c0


	//   ....[1]....
        /*0060*/ 	.word	0x00000190


	//   ....[2]....
        /*0064*/ 	.word	0x000004a0


	//   ....[3]....
        /*0068*/ 	.word	0x000004f0


	//----- nvinfo : EIATTR_CRS_STACK_SIZE
	.align		4
.L_61:
        /*006c*/ 	.byte	0x04, 0x1e
        /*006e*/ 	.short	(.L_63 - .L_62)
.L_62:
        /*0070*/ 	.word	0x00000000


	//----- nvinfo : EIATTR_CBANK_PARAM_SIZE
	.align		4
.L_63:
        /*0074*/ 	.byte	0x03, 0x19
        /*0076*/ 	.short	0x0014


	//----- nvinfo : EIATTR_PARAM_CBANK
	.align		4
        /*0078*/ 	.byte	0x04, 0x0a
        /*007a*/ 	.short	(.L_65 - .L_64)
	.align		4
.L_64:
        /*007c*/ 	.word	index@(.nv.constant0._Z26createCouplingMatrixKernelPfiff)
        /*0080*/ 	.short	0x0380
        /*0082*/ 	.short	0x0014


	//----- nvinfo : EIATTR_SW_WAR
	.align		4
.L_65:
        /*0084*/ 	.byte	0x04, 0x36
        /*0086*/ 	.short	(.L_67 - .L_66)
.L_66:
        /*0088*/ 	.word	0x00000008
.L_67:


//--------------------- .nv.callgraph             --------------------------
	.section	.nv.callgraph,"",@"SHT_CUDA_CALLGRAPH"
	.align	4
	.sectionentsize	8
	.align		4
        /*0000*/ 	.word	0x00000000
	.align		4
        /*0004*/ 	.word	0xffffffff
	.align		4
        /*0008*/ 	.word	0x00000000
	.align		4
        /*000c*/ 	.word	0xfffffffe
	.align		4
        /*0010*/ 	.word	0x00000000
	.align		4
        /*0014*/ 	.word	0xfffffffd
	.align		4
        /*0018*/ 	.word	0x00000000
	.align		4
        /*001c*/ 	.word	0xfffffffc


//--------------------- .text._Z10recordDataPKfPfii --------------------------
	.section	.text._Z10recordDataPKfPfii,"ax",@progbits
	.align	128
        .global         _Z10recordDataPKfPfii
        .type           _Z10recordDataPKfPfii,@function
        .size           _Z10recordDataPKfPfii,(.L_x_11 - _Z10recordDataPKfPfii)
        .other          _Z10recordDataPKfPfii,@"STO_CUDA_ENTRY STV_DEFAULT"
_Z10recordDataPKfPfii:
.text._Z10recordDataPKfPfii:
[----:B------:R-:W-:Y:S01]  /*0000*/  LDC R1, c[0x0][0x37c] ;  /* 0x0000df00ff017b82 */ /* 0x000fe20000000800 */
[----:B------:R-:W0:Y:S07]  /*0010*/  S2R R0, SR_TID.X ;  /* 0x0000000000007919 */ /* 0x000e2e0000002100 */
[----:B------:R-:W0:Y:S01]  /*0020*/  S2UR UR4, SR_CTAID.X ;  /* 0x00000000000479c3 */ /* 0x000e220000002500 */
[----:B------:R-:W1:Y:S07]  /*0030*/  LDCU UR6, c[0x0][0x390] ;  /* 0x00007200ff0677ac */ /* 0x000e6e0008000800 */
[----:B------:R-:W0:Y:S02]  /*0040*/  LDC R7, c[0x0][0x360] ;  /* 0x0000d800ff077b82 */ /* 0x000e240000000800 */
[----:B0-----:R-:W-:-:S05]  /*0050*/  IMAD R7, R7, UR4, R0 ;  /* 0x0000000407077c24 */ /* 0x001fca000f8e0200 */
[----:B-1----:R-:W-:-:S13]  /*0060*/  ISETP.GE.AND P0, PT, R7, UR6, PT ;  /* 0x0000000607007c0c */ /* 0x002fda000bf06270 */
[----:B------:R-:W-:Y:S05]  /*0070*/  @P0 EXIT ;  /* 0x000000000000094d */ /* 0x000fea0003800000 */
[----:B------:R-:W0:Y:S01]  /*0080*/  LDC.64 R2, c[0x0][0x380] ;  /* 0x0000e000ff027b82 */ /* 0x000e220000000a00 */
[----:B------:R-:W1:Y:S07]  /*0090*/  LDCU.64 UR4, c[0x0][0x358] ;  /* 0x00006b00ff0477ac */ /* 0x000e6e0008000a00 */
[----:B------:R-:W2:Y:S08]  /*00a0*/  LDC R0, c[0x0][0x394] ;  /* 0x0000e500ff007b82 */ /* 0x000eb00000000800 */
[----:B------:R-:W3:Y:S01]  /*00b0*/  LDC.64 R4, c[0x0][0x388] ;  /* 0x0000e200ff047b82 */ /* 0x000ee20000000a00 */
[----:B0-----:R-:W-:-:S06]  /*00c0*/  IMAD.WIDE R2, R7, 0x4, R2 ;  /* 0x0000000407027825 */ /* 0x001fcc00078e0202 */
[----:B-1----:R-:W4:Y:S01]  /*00d0*/  LDG.E R3, desc[UR4][R2.64] ;  /* 0x0000000402037981 */ /* 0x002f22000c1e1900 */
[----:B--2---:R-:W-:-:S04]  /*00e0*/  IMAD R7, R0, UR6, R7 ;  /* 0x0000000600077c24 */ /* 0x004fc8000f8e0207 */
[----:B---3--:R-:W-:-:S05]  /*00f0*/  IMAD.WIDE R4, R7, 0x4, R4 ;  /* 0x0000000407047825 */ /* 0x008fca00078e0204 */
[----:B----4-:R-:W-:Y:S01]  /*0100*/  STG.E desc[UR4][R4.64], R3 ;  /* 0x0000000304007986 */ /* 0x010fe2000c101904 */
[----:B------:R-:W-:Y:S05]  /*0110*/  EXIT ;  /* 0x000000000000794d */ /* 0x000fea0003800000 */
.L_x_0:
[----:B------:R-:W-:-:S00]  /*0120*/  BRA `(.L_x_0) ;  /* 0xfffffffc00fc7947 */ /* 0x000fc0000383ffff */
[----:B------:R-:W-:-:S00]  /*0130*/  NOP ;  /* 0x0000000000007918 */ /* 0x000fc00000000000 */
        /* <DEDUP_REMOVED lines=12> */
.L_x_11:


//--------------------- .text._Z13updateLatticePKfPfS0_i --------------------------
	.section	.text._Z13updateLatticePKfPfS0_i,"ax",@progbits
	.align	128
        .global         _Z13updateLatticePKfPfS0_i
        .type           _Z13updateLatticePKfPfS0_i,@function
        .size           _Z13updateLatticePKfPfS0_i,(.L_x_12 - _Z13updateLatticePKfPfS0_i)
        .other          _Z13updateLatticePKfPfS0_i,@"STO_CUDA_ENTRY STV_DEFAULT"
_Z13updateLatticePKfPfS0_i:
.text._Z13updateLatticePKfPfS0_i:
[----:B------:R-:W-:Y:S01]  /*0000*/  LDC R1, c[0x0][0x37c] ;  /* 0x0000df00ff017b82 */ /* 0x000fe20000000800 */
[----:B------:R-:W0:Y:S07]  /*0010*/  S2R R3, SR_TID.X ;  /* 0x0000000000037919 */ /* 0x000e2e0000002100 */
[----:B------:R-:W0:Y:S08]  /*0020*/  S2UR UR4, SR_CTAID.X ;  /* 0x00000000000479c3 */ /* 0x000e300000002500 */
[----:B------:R-:W0:Y:S08]  /*0030*/  LDC R6, c[0x0][0x360] ;  /* 0x0000d800ff067b82 */ /* 0x000e300000000800 */
[----:B------:R-:W1:Y:S01]  /*0040*/  LDC R11, c[0x0][0x398] ;  /* 0x0000e600ff0b7b82 */ /* 0x000e620000000800 */
[----:B0-----:R-:W-:-:S05]  /*0050*/  IMAD R6, R6, UR4, R3 ;  /* 0x0000000406067c24 */ /* 0x001fca000f8e0203 */
[----:B-1----:R-:W-:-:S13]  /*0060*/  ISETP.GE.AND P0, PT, R6, R11, PT ;  /* 0x0000000b0600720c */ /* 0x002fda0003f06270 */
[----:B------:R-:W-:Y:S05]  /*0070*/  @P0 EXIT ;  /* 0x000000000000094d */ /* 0x000fea0003800000 */
[----:B------:R-:W-:Y:S01]  /*0080*/  ISETP.GE.AND P0, PT, R11, 0x1, PT ;  /* 0x000000010b00780c */ /* 0x000fe20003f06270 */
[----:B------:R-:W0:Y:S01]  /*0090*/  LDCU.64 UR8, c[0x0][0x358] ;  /* 0x00006b00ff0877ac */ /* 0x000e220008000a00 */
[----:B------:R-:W-:-:S11]  /*00a0*/  HFMA2 R7, -RZ, RZ, 0, 0 ;  /* 0x00000000ff077431 */ /* 0x000fd600000001ff */
[----:B------:R-:W-:Y:S05]  /*00b0*/  @!P0 BRA `(.L_x_1) ;  /* 0x0000000800048947 */ /* 0x000fea0003800000 */
[C---:B------:R-:W-:Y:S01]  /*00c0*/  ISETP.GE.U32.AND P1, PT, R11.reuse, 0x8, PT ;  /* 0x000000080b00780c */ /* 0x040fe20003f26070 */
[----:B------:R-:W-:Y:S01]  /*00d0*/  IMAD R9, R6, R11, RZ ;  /* 0x0000000b06097224 */ /* 0x000fe200078e02ff */
[----:B------:R-:W-:Y:S02]  /*00e0*/  LOP3.LUT R26, R11, 0x7, RZ, 0xc0, !PT ;  /* 0x000000070b1a7812 */ /* 0x000fe400078ec0ff */
[----:B------:R-:W-:Y:S02]  /*00f0*/  MOV R7, RZ ;  /* 0x000000ff00077202 */ /* 0x000fe40000000f00 */
[----:B------:R-:W-:Y:S02]  /*0100*/  ISETP.NE.AND P0, PT, R26, RZ, PT ;  /* 0x000000ff1a00720c */ /* 0x000fe40003f05270 */
[----:B------:R-:W-:-:S05]  /*0110*/  MOV R0, RZ ;  /* 0x000000ff00007202 */ /* 0x000fca0000000f00 */
[----:B------:R-:W-:Y:S06]  /*0120*/  @!P1 BRA `(.L_x_2) ;  /* 0x0000000000f49947 */ /* 0x000fec0003800000 */
[----:B------:R-:W1:Y:S01]  /*0130*/  LDCU.64 UR6, c[0x0][0x380] ;  /* 0x00007000ff0677ac */ /* 0x000e620008000a00 */
[----:B------:R-:W-:Y:S02]  /*0140*/  LOP3.LUT R0, R11, 0x7ffffff8, RZ, 0xc0, !PT ;  /* 0x7ffffff80b007812 */ /* 0x000fe400078ec0ff */
[----:B------:R-:W-:Y:S01]  /*0150*/  MOV R7, RZ ;  /* 0x000000ff00077202 */ /* 0x000fe20000000f00 */
[----:B------:R-:W2:Y:S01]  /*0160*/  LDCU.64 UR4, c[0x0][0x390] ;  /* 0x00007200ff0477ac */ /* 0x000ea20008000a00 */
[----:B------:R-:W-:Y:S02]  /*0170*/  MOV R8, R9 ;  /* 0x0000000900087202 */ /* 0x000fe40000000f00 */
[----:B------:R-:W-:Y:S01]  /*0180*/  IADD3 R27, PT, PT, -R0, RZ, RZ ;  /* 0x000000ff001b7210 */ /* 0x000fe20007ffe1ff */
[----:B-1----:R-:W-:-:S04]  /*0190*/  UIADD3 UR6, UP0, UPT, UR6, 0x10, URZ ;  /* 0x0000001006067890 */ /* 0x002fc8000ff1e0ff */
[----:B------:R-:W-:Y:S02]  /*01a0*/  UIADD3.X UR7, UPT, UPT, URZ, UR7, URZ, UP0, !UPT ;  /* 0x00000007ff077290 */ /* 0x000fe400087fe4ff */
[----:B--2---:R-:W-:Y:S01]  /*01b0*/  UIADD3 UR4, UP1, UPT, UR4, 0x10, URZ ;  /* 0x0000001004047890 */ /* 0x004fe2000ff3e0ff */
[----:B------:R-:W-:-:S03]  /*01c0*/  MOV R2, UR6 ;  /* 0x0000000600027c02 */ /* 0x000fc60008000f00 */
[----:B------:R-:W-:Y:S01]  /*01d0*/  MOV R3, UR7 ;  /* 0x0000000700037c02 */ /* 0x000fe20008000f00 */
[----:B------:R-:W-:-:S12]  /*01e0*/  UIADD3.X UR5, UPT, UPT, URZ, UR5, URZ, UP1, !UPT ;  /* 0x00000005ff057290 */ /* 0x000fd80008ffe4ff */
.L_x_3:
[----:B------:R-:W-:Y:S01]  /*01f0*/  MOV R4, UR4 ;  /* 0x0000000400047c02 */ /* 0x000fe20008000f00 */
[----:B0-----:R-:W2:Y:S01]  /*0200*/  LDG.E R24, desc[UR8][R2.64+-0x10] ;  /* 0xfffff00802187981 */ /* 0x001ea2000c1e1900 */
[----:B------:R-:W-:-:S03]  /*0210*/  MOV R5, UR5 ;  /* 0x0000000500057c02 */ /* 0x000fc60008000f00 */
[----:B------:R-:W3:Y:S01]  /*0220*/  LDG.E R20, desc[UR8][R2.64+-0xc] ;  /* 0xfffff40802147981 */ /* 0x000ee2000c1e1900 */
[----:B------:R-:W-:-:S03]  /*0230*/  IMAD.WIDE R4, R8, 0x4, R4 ;  /* 0x0000000408047825 */ /* 0x000fc600078e0204 */
[----:B------:R-:W4:Y:S04]  /*0240*/  LDG.E R18, desc[UR8][R2.64+-0x8] ;  /* 0xfffff80802127981 */ /* 0x000f28000c1e1900 */
[----:B------:R-:W2:Y:S04]  /*0250*/  LDG.E R29, desc[UR8][R4.64+-0x10] ;  /* 0xfffff008041d7981 */ /* 0x000ea8000c1e1900 */
[----:B------:R-:W3:Y:S04]  /*0260*/  LDG.E R23, desc[UR8][R4.64+-0xc] ;  /* 0xfffff40804177981 */ /* 0x000ee8000c1e1900 */
[----:B------:R-:W4:Y:S04]  /*0270*/  LDG.E R21, desc[UR8][R4.64+-0x8] ;  /* 0xfffff80804157981 */ /* 0x000f28000c1e1900 */
[----:B------:R-:W5:Y:S04]  /*0280*/  LDG.E R16, desc[UR8][R2.64+-0x4] ;  /* 0xfffffc0802107981 */ /* 0x000f68000c1e1900 */
        /* <DEDUP_REMOVED lines=8> */
[----:B------:R0:W5:Y:S01]  /*0310*/  LDG.E R25, desc[UR8][R2.64+0xc] ;  /* 0x00000c0802197981 */ /* 0x000162000c1e1900 */
[----:B------:R-:W-:-:S04]  /*0320*/  IADD3 R27, PT, PT, R27, 0x8, RZ ;  /* 0x000000081b1b7810 */ /* 0x000fc80007ffe0ff */
[----:B------:R-:W-:Y:S02]  /*0330*/  ISETP.NE.AND P1, PT, R27, RZ, PT ;  /* 0x000000ff1b00720c */ /* 0x000fe40003f25270 */
[----:B0-----:R-:W-:Y:S02]  /*0340*/  IADD3 R2, P2, PT, R2, 0x20, RZ ;  /* 0x0000002002027810 */ /* 0x001fe40007f5e0ff */
[----:B------:R-:W-:Y:S02]  /*0350*/  IADD3 R8, PT, PT, R8, 0x8, RZ ;  /* 0x0000000808087810 */ /* 0x000fe40007ffe0ff */
[----:B------:R-:W-:Y:S01]  /*0360*/  IADD3.X R3, PT, PT, RZ, R3, RZ, P2, !PT ;  /* 0x00000003ff037210 */ /* 0x000fe200017fe4ff */
[C---:B--2---:R-:W-:Y:S01]  /*0370*/  FMUL R28, R24.reuse, R29 ;  /* 0x0000001d181c7220 */ /* 0x044fe20000400000 */
[----:B------:R-:W-:Y:S01]  /*0380*/  FADD R24, -R24, 1 ;  /* 0x3f80000018187421 */ /* 0x000fe20000000100 */
[----:B---3--:R-:W-:-:S03]  /*0390*/  FMUL R23, R20, R23 ;  /* 0x0000001714177220 */ /* 0x008fc60000400000 */
[----:B------:R-:W-:Y:S01]  /*03a0*/  FFMA R24, R28, R24, R7 ;  /* 0x000000181c187223 */ /* 0x000fe20000000007 */
[----:B------:R-:W-:Y:S01]  /*03b0*/  FADD R20, -R20, 1 ;  /* 0x3f80000014147421 */ /* 0x000fe20000000100 */
[C---:B----4-:R-:W-:Y:S01]  /*03c0*/  FMUL R21, R18.reuse, R21 ;  /* 0x0000001512157220 */ /* 0x050fe20000400000 */
[----:B------:R-:W-:Y:S02]  /*03d0*/  FADD R18, -R18, 1 ;  /* 0x3f80000012127421 */ /* 0x000fe40000000100 */
[----:B------:R-:W-:-:S04]  /*03e0*/  FFMA R20, R23, R20, R24 ;  /* 0x0000001417147223 */ /* 0x000fc80000000018 */
[----:B------:R-:W-:Y:S01]  /*03f0*/  FFMA R18, R21, R18, R20 ;  /* 0x0000001215127223 */ /* 0x000fe20000000014 */
[C---:B-----5:R-:W-:Y:S01]  /*0400*/  FMUL R19, R16.reuse, R19 ;  /* 0x0000001310137220 */ /* 0x060fe20000400000 */
[----:B------:R-:W-:-:S04]  /*0410*/  FADD R16, -R16, 1 ;  /* 0x3f80000010107421 */ /* 0x000fc80000000100 */
[----:B------:R-:W-:Y:S01]  /*0420*/  FFMA R16, R19, R16, R18 ;  /* 0x0000001013107223 */ /* 0x000fe20000000012 */
[C---:B------:R-:W-:Y:S01]  /*0430*/  FMUL R17, R14.reuse, R17 ;  /* 0x000000110e117220 */ /* 0x040fe20000400000 */
        /* <DEDUP_REMOVED lines=11> */
[----:B------:R-:W-:Y:S06]  /*04f0*/  @P1 BRA `(.L_x_3) ;  /* 0xfffffffc003c1947 */ /* 0x000fec000383ffff */
.L_x_2:
[----:B------:R-:W-:Y:S05]  /*0500*/  @!P0 BRA `(.L_x_1) ;  /* 0x0000000000f08947 */ /* 0x000fea0003800000 */
[----:B------:R-:W-:Y:S02]  /*0510*/  ISETP.GE.U32.AND P0, PT, R26, 0x4, PT ;  /* 0x000000041a00780c */ /* 0x000fe40003f06070 */
[----:B------:R-:W-:-:S04]  /*0520*/  LOP3.LUT R16, R11, 0x3, RZ, 0xc0, !PT ;  /* 0x000000030b107812 */ /* 0x000fc800078ec0ff */
[----:B------:R-:W-:-:S07]  /*0530*/  ISETP.NE.AND P1, PT, R16, RZ, PT ;  /* 0x000000ff1000720c */ /* 0x000fce0003f25270 */
[----:B------:R-:W-:Y:S06]  /*0540*/  @!P0 BRA `(.L_x_4) ;  /* 0x0000000000688947 */ /* 0x000fec0003800000 */
[----:B------:R-:W1:Y:S01]  /*0550*/  LDC.64 R2, c[0x0][0x390] ;  /* 0x0000e400ff027b82 */ /* 0x000e620000000a00 */
[----:B------:R-:W-:-:S07]  /*0560*/  IADD3 R13, PT, PT, R9, R0, RZ ;  /* 0x00000000090d7210 */ /* 0x000fce0007ffe0ff */
[----:B------:R-:W2:Y:S01]  /*0570*/  LDC.64 R4, c[0x0][0x380] ;  /* 0x0000e000ff047b82 */ /* 0x000ea20000000a00 */
[----:B-1----:R-:W-:-:S05]  /*0580*/  IMAD.WIDE R2, R13, 0x4, R2 ;  /* 0x000000040d027825 */ /* 0x002fca00078e0202 */
[----:B0-----:R-:W3:Y:S01]  /*0590*/  LDG.E R13, desc[UR8][R2.64] ;  /* 0x00000008020d7981 */ /* 0x001ee2000c1e1900 */
[----:B--2---:R-:W-:-:S03]  /*05a0*/  IMAD.WIDE.U32 R4, R0, 0x4, R4 ;  /* 0x0000000400047825 */ /* 0x004fc600078e0004 */
[----:B------:R-:W2:Y:S04]  /*05b0*/  LDG.E R15, desc[UR8][R2.64+0x4] ;  /* 0x00000408020f7981 */ /* 0x000ea8000c1e1900 */
[----:B------:R-:W3:Y:S04]  /*05c0*/  LDG.E R8, desc[UR8][R4.64] ;  /* 0x0000000804087981 */ /* 0x000ee8000c1e1900 */
[----:B------:R-:W2:Y:S04]  /*05d0*/  LDG.E R12, desc[UR8][R4.64+0x4] ;  /* 0x00000408040c7981 */ /* 0x000ea8000c1e1900 */
[----:B------:R-:W4:Y:S04]  /*05e0*/  LDG.E R17, desc[UR8][R2.64+0x8] ;  /* 0x0000080802117981 */ /* 0x000f28000c1e1900 */
[----:B------:R-:W4:Y:S04]  /*05f0*/  LDG.E R14, desc[UR8][R4.64+0x8] ;  /* 0x00000808040e7981 */ /* 0x000f28000c1e1900 */
[----:B------:R-:W5:Y:S04]  /*0600*/  LDG.E R19, desc[UR8][R2.64+0xc] ;  /* 0x00000c0802137981 */ /* 0x000f68000c1e1900 */
[----:B------:R-:W5:Y:S01]  /*0610*/  LDG.E R18, desc[UR8][R4.64+0xc] ;  /* 0x00000c0804127981 */ /* 0x000f62000c1e1900 */
[----:B------:R-:W-:Y:S01]  /*0620*/  IADD3 R0, PT, PT, R0, 0x4, RZ ;  /* 0x0000000400007810 */ /* 0x000fe20007ffe0ff */
[C---:B---3--:R-:W-:Y:S01]  /*0630*/  FMUL R10, R8.reuse, R13 ;  /* 0x0000000d080a7220 */ /* 0x048fe20000400000 */
[----:B------:R-:W-:Y:S01]  /*0640*/  FADD R8, -R8, 1 ;  /* 0x3f80000008087421 */ /* 0x000fe20000000100 */
[----:B--2---:R-:W-:-:S03]  /*0650*/  FMUL R15, R12, R15 ;  /* 0x0000000f0c0f7220 */ /* 0x004fc60000400000 */
[----:B------:R-:W-:Y:S01]  /*0660*/  FFMA R8, R10, R8, R7 ;  /* 0x000000080a087223 */ /* 0x000fe20000000007 */
[----:B------:R-:W-:-:S04]  /*0670*/  FADD R12, -R12, 1 ;  /* 0x3f8000000c0c7421 */ /* 0x000fc80000000100 */
[----:B------:R-:W-:Y:S01]  /*0680*/  FFMA R8, R15, R12, R8 ;  /* 0x0000000c0f087223 */ /* 0x000fe20000000008 */
[C---:B----4-:R-:W-:Y:S01]  /*0690*/  FMUL R17, R14.reuse, R17 ;  /* 0x000000110e117220 */ /* 0x050fe20000400000 */
[----:B------:R-:W-:-:S04]  /*06a0*/  FADD R14, -R14, 1 ;  /* 0x3f8000000e0e7421 */ /* 0x000fc80000000100 */
[----:B------:R-:W-:Y:S01]  /*06b0*/  FFMA R8, R17, R14, R8 ;  /* 0x0000000e11087223 */ /* 0x000fe20000000008 */
[C---:B-----5:R-:W-:Y:S01]  /*06c0*/  FMUL R19, R18.reuse, R19 ;  /* 0x0000001312137220 */ /* 0x060fe20000400000 */
[----:B------:R-:W-:-:S04]  /*06d0*/  FADD R7, -R18, 1 ;  /* 0x3f80000012077421 */ /* 0x000fc80000000100 */
[----:B------:R-:W-:-:S07]  /*06e0*/  FFMA R7, R19, R7, R8 ;  /* 0x0000000713077223 */ /* 0x000fce0000000008 */
.L_x_4:
[----:B------:R-:W-:Y:S05]  /*06f0*/  @!P1 BRA `(.L_x_1) ;  /* 0x0000000000749947 */ /* 0x000fea0003800000 */
[----:B------:R-:W-:Y:S02]  /*0700*/  ISETP.NE.AND P0, PT, R16, 0x1, PT ;  /* 0x000000011000780c */ /* 0x000fe40003f05270 */
[----:B------:R-:W-:-:S04]  /*0710*/  LOP3.LUT R11, R11, 0x1, RZ, 0xc0, !PT ;  /* 0x000000010b0b7812 */ /* 0x000fc800078ec0ff */
[----:B------:R-:W-:-:S07]  /*0720*/  ISETP.NE.U32.AND P1, PT, R11, 0x1, PT ;  /* 0x000000010b00780c */ /* 0x000fce0003f25070 */
[----:B------:R-:W1:Y:S01]  /*0730*/  @P0 LDC.64 R10, c[0x0][0x380] ;  /* 0x0000e000ff0a0b82 */ /* 0x000e620000000a00 */
[----:B------:R-:W-:-:S07]  /*0740*/  @P0 IADD3 R15, PT, PT, R9, R0, RZ ;  /* 0x00000000090f0210 */ /* 0x000fce0007ffe0ff */
[----:B------:R-:W2:Y:S08]  /*0750*/  @P0 LDC.64 R12, c[0x0][0x390] ;  /* 0x0000e400ff0c0b82 */ /* 0x000eb00000000a00 */
[----:B------:R-:W3:Y:S08]  /*0760*/  @!P1 LDC.64 R4, c[0x0][0x380] ;  /* 0x0000e000ff049b82 */ /* 0x000ef00000000a00 */
[----:B------:R-:W4:Y:S01]  /*0770*/  @!P1 LDC.64 R2, c[0x0][0x390] ;  /* 0x0000e400ff029b82 */ /* 0x000f220000000a00 */
[C---:B-1----:R-:W-:Y:S01]  /*0780*/  @P0 IMAD.WIDE.U32 R10, R0.reuse, 0x4, R10 ;  /* 0x00000004000a0825 */ /* 0x042fe200078e000a */
[----:B------:R-:W-:-:S03]  /*0790*/  @P0 IADD3 R0, PT, PT, R0, 0x2, RZ ;  /* 0x0000000200000810 */ /* 0x000fc60007ffe0ff */
[----:B--2---:R-:W-:Y:S01]  /*07a0*/  @P0 IMAD.WIDE R12, R15, 0x4, R12 ;  /* 0x000000040f0c0825 */ /* 0x004fe200078e020c */
[----:B------:R-:W-:Y:S01]  /*07b0*/  @!P1 IADD3 R9, PT, PT, R9, R0, RZ ;  /* 0x0000000009099210 */ /* 0x000fe20007ffe0ff */
[----:B0-----:R-:W2:Y:S04]  /*07c0*/  @P0 LDG.E R8, desc[UR8][R10.64] ;  /* 0x000000080a080981 */ /* 0x001ea8000c1e1900 */
[----:B------:R-:W2:Y:S01]  /*07d0*/  @P0 LDG.E R15, desc[UR8][R12.64] ;  /* 0x000000080c0f0981 */ /* 0x000ea2000c1e1900 */
[----:B---3--:R-:W-:-:S03]  /*07e0*/  @!P1 IMAD.WIDE.U32 R4, R0, 0x4, R4 ;  /* 0x0000000400049825 */ /* 0x008fc600078e0004 */
[----:B------:R-:W3:Y:S04]  /*07f0*/  @P0 LDG.E R14, desc[UR8][R10.64+0x4] ;  /* 0x000004080a0e0981 */ /* 0x000ee8000c1e1900 */
[----:B------:R-:W3:Y:S01]  /*0800*/  @P0 LDG.E R17, desc[UR8][R12.64+0x4] ;  /* 0x000004080c110981 */ /* 0x000ee2000c1e1900 */
[----:B----4-:R-:W-:-:S03]  /*0810*/  @!P1 IMAD.WIDE R2, R9, 0x4, R2 ;  /* 0x0000000409029825 */ /* 0x010fc600078e0202 */
[----:B------:R-:W4:Y:S04]  /*0820*/  @!P1 LDG.E R4, desc[UR8][R4.64] ;  /* 0x0000000804049981 */ /* 0x000f28000c1e1900 */
[----:B------:R-:W5:Y:S01]  /*0830*/  @!P1 LDG.E R3, desc[UR8][R2.64] ;  /* 0x0000000802039981 */ /* 0x000f62000c1e1900 */
[C---:B--2---:R-:W-:Y:S01]  /*0840*/  @P0 FMUL R0, R8.reuse, R15 ;  /* 0x0000000f08000220 */ /* 0x044fe20000400000 */
[----:B------:R-:W-:-:S04]  /*0850*/  @P0 FADD R8, -R8, 1 ;  /* 0x3f80000008080421 */ /* 0x000fc80000000100 */
[----:B------:R-:W-:Y:S01]  /*0860*/  @P0 FFMA R0, R0, R8, R7 ;  /* 0x0000000800000223 */ /* 0x000fe20000000007 */
[C---:B---3--:R-:W-:Y:S01]  /*0870*/  @P0 FMUL R17, R14.reuse, R17 ;  /* 0x000000110e110220 */ /* 0x048fe20000400000 */
[----:B------:R-:W-:Y:S01]  /*0880*/  @P0 FADD R14, -R14, 1 ;  /* 0x3f8000000e0e0421 */ /* 0x000fe20000000100 */
[----:B----4-:R-:W-:-:S03]  /*0890*/  @!P1 FADD R8, -R4, 1 ;  /* 0x3f80000004089421 */ /* 0x010fc60000000100 */
[----:B------:R-:W-:Y:S01]  /*08a0*/  @P0 FFMA R7, R17, R14, R0 ;  /* 0x0000000e11070223 */ /* 0x000fe20000000000 */
[----:B-----5:R-:W-:-:S04]  /*08b0*/  @!P1 FMUL R0, R4, R3 ;  /* 0x0000000304009220 */ /* 0x020fc80000400000 */
[----:B------:R-:W-:-:S07]  /*08c0*/  @!P1 FFMA R7, R0, R8, R7 ;  /* 0x0000000800079223 */ /* 0x000fce0000000007 */
.L_x_1:
[----:B------:R-:W1:Y:S02]  /*08d0*/  LDC.64 R2, c[0x0][0x388] ;  /* 0x0000e200ff027b82 */ /* 0x000e640000000a00 */
[----:B-1----:R-:W-:-:S05]  /*08e0*/  IMAD.WIDE R2, R6, 0x4, R2 ;  /* 0x0000000406027825 */ /* 0x002fca00078e0202 */
[----:B0-----:R-:W-:Y:S01]  /*08f0*/  STG.E desc[UR8][R2.64], R7 ;  /* 0x0000000702007986 */ /* 0x001fe2000c101908 */
[----:B------:R-:W-:Y:S05]  /*0900*/  EXIT ;  /* 0x000000000000794d */ /* 0x000fea0003800000 */
.L_x_5:
        /* <DEDUP_REMOVED lines=15> */
.L_x_12:


//--------------------- .text._Z26createCouplingMatrixKernelPfiff --------------------------
	.section	.text._Z26createCouplingMatrixKernelPfiff,"ax",@progbits
	.align	128
        .global         _Z26createCouplingMatrixKernelPfiff
        .type           _Z26createCouplingMatrixKernelPfiff,@function
        .size           _Z26createCouplingMatrixKernelPfiff,(.L_x_13 - _Z26createCouplingMatrixKernelPfiff)
        .other          _Z26createCouplingMatrixKernelPfiff,@"STO_CUDA_ENTRY STV_DEFAULT"
_Z26createCouplingMatrixKernelPfiff:
.text._Z26createCouplingMatrixKernelPfiff:
[----:B------:R-:W-:Y:S01]  /*0000*/  LDC R1, c[0x0][0x37c] ;  /* 0x0000df00ff017b82 */ /* 0x000fe20000000800 */
[----:B------:R-:W0:Y:S07]  /*0010*/  S2R R2, SR_TID.X ;  /* 0x0000000000027919 */ /* 0x000e2e0000002100 */
[----:B------:R-:W0:Y:S01]  /*0020*/  S2UR UR4, SR_CTAID.X ;  /* 0x00000000000479c3 */ /* 0x000e220000002500 */
[----:B------:R-:W1:Y:S07]  /*0030*/  S2R R5, SR_TID.Y ;  /* 0x0000000000057919 */ /* 0x000e6e0000002200 */
[----:B------:R-:W0:Y:S08]  /*0040*/  LDC R3, c[0x0][0x360] ;  /* 0x0000d800ff037b82 */ /* 0x000e300000000800 */
[----:B------:R-:W1:Y:S08]  /*0050*/  S2UR UR5, SR_CTAID.Y ;  /* 0x00000000000579c3 */ /* 0x000e700000002600 */
[----:B------:R-:W1:Y:S08]  /*0060*/  LDC R4, c[0x0][0x364] ;  /* 0x0000d900ff047b82 */ /* 0x000e700000000800 */
[----:B------:R-:W2:Y:S01]  /*0070*/  LDC R0, c[0x0][0x388] ;  /* 0x0000e200ff007b82 */ /* 0x000ea20000000800 */
[----:B0-----:R-:W-:-:S02]  /*0080*/  IMAD R3, R3, UR4, R2 ;  /* 0x0000000403037c24 */ /* 0x001fc4000f8e0202 */
[----:B-1----:R-:W-:-:S05]  /*0090*/  IMAD R2, R4, UR5, R5 ;  /* 0x0000000504027c24 */ /* 0x002fca000f8e0205 */
[----:B------:R-:W-:-:S04]  /*00a0*/  VIMNMX R5, PT, PT, R3, R2, !PT ;  /* 0x0000000203057248 */ /* 0x000fc80007fe0100 */
[----:B--2---:R-:W-:-:S13]  /*00b0*/  ISETP.GE.AND P0, PT, R5, R0, PT ;  /* 0x000000000500720c */ /* 0x004fda0003f06270 */
[----:B------:R-:W-:Y:S05]  /*00c0*/  @P0 EXIT ;  /* 0x000000000000094d */ /* 0x000fea0003800000 */
[----:B------:R-:W-:Y:S01]  /*00d0*/  ISETP.NE.AND P0, PT, R3, R2, PT ;  /* 0x000000020300720c */ /* 0x000fe20003f05270 */
[----:B------:R-:W0:-:S12]  /*00e0*/  LDCU.64 UR4, c[0x0][0x358] ;  /* 0x00006b00ff0477ac */ /* 0x000e180008000a00 */
[----:B------:R-:W-:Y:S05]  /*00f0*/  @P0 BRA `(.L_x_6) ;  /* 0x0000000000280947 */ /* 0x000fea0003800000 */
[----:B------:R-:W1:Y:S01]  /*0100*/  LDC R2, c[0x0][0x390] ;  /* 0x0000e400ff027b82 */ /* 0x000e620000000800 */
[----:B------:R-:W2:Y:S01]  /*0110*/  LDCU UR6, c[0x0][0x38c] ;  /* 0x00007180ff0677ac */ /* 0x000ea20008000800 */
[----:B------:R-:W-:-:S06]  /*0120*/  IMAD R3, R3, R0, R3 ;  /* 0x0000000003037224 */ /* 0x000fcc00078e0203 */
[----:B------:R-:W3:Y:S01]  /*0130*/  LDC.64 R4, c[0x0][0x380] ;  /* 0x0000e000ff047b82 */ /* 0x000ee20000000a00 */
[----:B-1----:R-:W-:-:S04]  /*0140*/  FADD R2, R2, R2 ;  /* 0x0000000202027221 */ /* 0x002fc80000000000 */
[----:B------:R-:W-:Y:S01]  /*0150*/  FADD R0, -R2, 1 ;  /* 0x3f80000002007421 */ /* 0x000fe20000000100 */
[----:B---3--:R-:W-:-:S04]  /*0160*/  IMAD.WIDE.U32 R2, R3, 0x4, R4 ;  /* 0x0000000403027825 */ /* 0x008fc800078e0004 */
[----:B--2---:R-:W-:-:S05]  /*0170*/  FMUL R5, R0, UR6 ;  /* 0x0000000600057c20 */ /* 0x004fca0008400000 */
[----:B0-----:R-:W-:Y:S01]  /*0180*/  STG.E desc[UR4][R2.64], R5 ;  /* 0x0000000502007986 */ /* 0x001fe2000c101904 */
[----:B------:R-:W-:Y:S05]  /*0190*/  EXIT ;  /* 0x000000000000794d */ /* 0x000fea0003800000 */
.L_x_6:
[----:B------:R-:W-:Y:S01]  /*01a0*/  IABS R11, R0 ;  /* 0x00000000000b7213 */ /* 0x000fe20000000000 */
[----:B------:R-:W-:Y:S01]  /*01b0*/  BSSY.RECONVERGENT B0, `(.L_x_7) ;  /* 0x0000027000007945 */ /* 0x000fe20003800200 */
[----:B------:R-:W-:Y:S02]  /*01c0*/  IADD3 R6, PT, PT, R3, 0x1, RZ ;  /* 0x0000000103067810 */ /* 0x000fe40007ffe0ff */
[----:B------:R-:W1:Y:S02]  /*01d0*/  I2F.RP R7, R11 ;  /* 0x0000000b00077306 */ /* 0x000e640000209400 */
[----:B------:R-:W-:-:S06]  /*01e0*/  ISETP.GE.AND P1, PT, R6, RZ, PT ;  /* 0x000000ff0600720c */ /* 0x000fcc0003f26270 */
[----:B-1----:R-:W1:Y:S02]  /*01f0*/  MUFU.RCP R7, R7 ;  /* 0x0000000700077308 */ /* 0x002e640000001000 */
[----:B-1----:R-:W-:-:S06]  /*0200*/  VIADD R4, R7, 0xffffffe ;  /* 0x0ffffffe07047836 */ /* 0x002fcc0000000000 */
[----:B------:R1:W2:Y:S02]  /*0210*/  F2I.FTZ.U32.TRUNC.NTZ R5, R4 ;  /* 0x0000000400057305 */ /* 0x0002a4000021f000 */
[----:B-1----:R-:W-:Y:S02]  /*0220*/  IMAD.MOV.U32 R4, RZ, RZ, RZ ;  /* 0x000000ffff047224 */ /* 0x002fe400078e00ff */
[----:B--2---:R-:W-:-:S04]  /*0230*/  IMAD.MOV R8, RZ, RZ, -R5 ;  /* 0x000000ffff087224 */ /* 0x004fc800078e0a05 */
[----:B------:R-:W-:Y:S01]  /*0240*/  IMAD R9, R8, R11, RZ ;  /* 0x0000000b08097224 */ /* 0x000fe200078e02ff */
[----:B------:R-:W-:-:S03]  /*0250*/  IABS R8, R6 ;  /* 0x0000000600087213 */ /* 0x000fc60000000000 */
[----:B------:R-:W-:-:S06]  /*0260*/  IMAD.HI.U32 R5, R5, R9, R4 ;  /* 0x0000000905057227 */ /* 0x000fcc00078e0004 */
[----:B------:R-:W-:-:S05]  /*0270*/  IMAD.HI.U32 R7, R5, R8, RZ ;  /* 0x0000000805077227 */ /* 0x000fca00078e00ff */
[----:B------:R-:W-:-:S05]  /*0280*/  IADD3 R7, PT, PT, -R7, RZ, RZ ;  /* 0x000000ff07077210 */ /* 0x000fca0007ffe1ff */
[----:B------:R-:W-:Y:S01]  /*0290*/  IMAD R4, R11, R7, R8 ;  /* 0x000000070b047224 */ /* 0x000fe200078e0208 */
[----:B------:R-:W-:-:S04]  /*02a0*/  LOP3.LUT R7, RZ, R0, RZ, 0x33, !PT ;  /* 0x00000000ff077212 */ /* 0x000fc800078e33ff */
[----:B------:R-:W-:-:S13]  /*02b0*/  ISETP.GT.U32.AND P0, PT, R11, R4, PT ;  /* 0x000000040b00720c */ /* 0x000fda0003f04070 */
[----:B------:R-:W-:-:S05]  /*02c0*/  @!P0 IMAD.IADD R4, R4, 0x1, -R11 ;  /* 0x0000000104048824 */ /* 0x000fca00078e0a0b */
[----:B------:R-:W-:-:S13]  /*02d0*/  ISETP.GT.U32.AND P0, PT, R11, R4, PT ;  /* 0x000000040b00720c */ /* 0x000fda0003f04070 */
[----:B------:R-:W-:Y:S02]  /*02e0*/  @!P0 IADD3 R4, PT, PT, R4, -R11, RZ ;  /* 0x8000000b04048210 */ /* 0x000fe40007ffe0ff */
[----:B------:R-:W-:-:S03]  /*02f0*/  ISETP.NE.AND P0, PT, R0, RZ, PT ;  /* 0x000000ff0000720c */ /* 0x000fc60003f05270 */
[----:B------:R-:W-:-:S05]  /*0300*/  @!P1 IMAD.MOV R4, RZ, RZ, -R4 ;  /* 0x000000ffff049224 */ /* 0x000fca00078e0a04 */
[----:B------:R-:W-:-:S04]  /*0310*/  SEL R9, R7, R4, !P0 ;  /* 0x0000000407097207 */ /* 0x000fc80004000000 */
[----:B------:R-:W-:-:S13]  /*0320*/  ISETP.NE.AND P1, PT, R2, R9, PT ;  /* 0x000000090200720c */ /* 0x000fda0003f25270 */
[----:B------:R-:W-:Y:S05]  /*0330*/  @!P1 BRA `(.L_x_8) ;  /* 0x0000000000389947 */ /* 0x000fea0003800000 */
[----:B------:R-:W-:-:S04]  /*0340*/  IADD3 R6, PT, PT, R3, -0x1, R0 ;  /* 0xffffffff03067810 */ /* 0x000fc80007ffe000 */
[----:B------:R-:W-:Y:S02]  /*0350*/  IABS R4, R6 ;  /* 0x0000000600047213 */ /* 0x000fe40000000000 */
[----:B------:R-:W-:-:S03]  /*0360*/  ISETP.GE.AND P2, PT, R6, RZ, PT ;  /* 0x000000ff0600720c */ /* 0x000fc60003f46270 */
[----:B------:R-:W-:-:S05]  /*0370*/  IMAD.HI.U32 R5, R5, R4, RZ ;  /* 0x0000000405057227 */ /* 0x000fca00078e00ff */
[----:B------:R-:W-:-:S05]  /*0380*/  IADD3 R5, PT, PT, -R5, RZ, RZ ;  /* 0x000000ff05057210 */ /* 0x000fca0007ffe1ff */
[----:B------:R-:W-:-:S05]  /*0390*/  IMAD R4, R11, R5, R4 ;  /* 0x000000050b047224 */ /* 0x000fca00078e0204 */
[----:B------:R-:W-:-:S13]  /*03a0*/  ISETP.GT.U32.AND P1, PT, R11, R4, PT ;  /* 0x000000040b00720c */ /* 0x000fda0003f24070 */
[----:B------:R-:W-:-:S05]  /*03b0*/  @!P1 IMAD.IADD R4, R4, 0x1, -R11 ;  /* 0x0000000104049824 */ /* 0x000fca00078e0a0b */
[----:B------:R-:W-:-:S13]  /*03c0*/  ISETP.GT.U32.AND P1, PT, R11, R4, PT ;  /* 0x000000040b00720c */ /* 0x000fda0003f24070 */
[----:B------:R-:W-:-:S04]  /*03d0*/  @!P1 IADD3 R4, PT, PT, R4, -R11, RZ ;  /* 0x8000000b04049210 */ /* 0x000fc80007ffe0ff */
[----:B------:R-:W-:-:S04]  /*03e0*/  @!P2 IADD3 R4, PT, PT, -R4, RZ, RZ ;  /* 0x000000ff0404a210 */ /* 0x000fc80007ffe1ff */
[----:B------:R-:W-:-:S04]  /*03f0*/  SEL R7, R7, R4, !P0 ;  /* 0x0000000407077207 */ /* 0x000fc80004000000 */
[----:B------:R-:W-:-:S13]  /*0400*/  ISETP.NE.AND P0, PT, R2, R7, PT ;  /* 0x000000070200720c */ /* 0x000fda0003f05270 */
[----:B------:R-:W-:Y:S05]  /*0410*/  @P0 BRA `(.L_x_9) ;  /* 0x0000000000240947 */ /* 0x000fea0003800000 */
.L_x_8:
[----:B0-----:R-:W-:Y:S05]  /*0420*/  BSYNC.RECONVERGENT B0 ;  /* 0x0000000000007941 */ /* 0x001fea0003800200 */
.L_x_7:
[----:B------:R-:W0:Y:S01]  /*0430*/  LDC.64 R4, c[0x0][0x380] ;  /* 0x0000e000ff047b82 */ /* 0x000e220000000a00 */
[----:B------:R-:W1:Y:S01]  /*0440*/  LDCU UR6, c[0x0][0x38c] ;  /* 0x00007180ff0677ac */ /* 0x000e620008000800 */
[----:B------:R-:W-:-:S06]  /*0450*/  IMAD R3, R3, R0, R2 ;  /* 0x0000000003037224 */ /* 0x000fcc00078e0202 */
[----:B------:R-:W1:Y:S01]  /*0460*/  LDC R6, c[0x0][0x390] ;  /* 0x0000e400ff067b82 */ /* 0x000e620000000800 */
[----:B0-----:R-:W-:-:S04]  /*0470*/  IMAD.WIDE R2, R3, 0x4, R4 ;  /* 0x0000000403027825 */ /* 0x001fc800078e0204 */
[----:B-1----:R-:W-:-:S05]  /*0480*/  FMUL R5, R6, UR6 ;  /* 0x0000000606057c20 */ /* 0x002fca0008400000 */
[----:B------:R-:W-:Y:S01]  /*0490*/  STG.E desc[UR4][R2.64], R5 ;  /* 0x0000000502007986 */ /* 0x000fe2000c101904 */
[----:B------:R-:W-:Y:S05]  /*04a0*/  EXIT ;  /* 0x000000000000794d */ /* 0x000fea0003800000 */
.L_x_9:
[----:B------:R-:W1:Y:S01]  /*04b0*/  LDC.64 R4, c[0x0][0x380] ;  /* 0x0000e000ff047b82 */ /* 0x000e620000000a00 */
[----:B------:R-:W-:-:S04]  /*04c0*/  IMAD R3, R3, R0, R2 ;  /* 0x0000000003037224 */ /* 0x000fc800078e0202 */
[----:B-1----:R-:W-:-:S05]  /*04d0*/  IMAD.WIDE R4, R3, 0x4, R4 ;  /* 0x0000000403047825 */ /* 0x002fca00078e0204 */
[----:B0-----:R-:W-:Y:S01]  /*04e0*/  STG.E desc[UR4][R4.64], RZ ;  /* 0x000000ff04007986 */ /* 0x001fe2000c101904 */
[----:B------:R-:W-:Y:S05]  /*04f0*/  EXIT ;  /* 0x000000000000794d */ /* 0x000fea0003800000 */
.L_x_10:
        /* <DEDUP_REMOVED lines=16> */
.L_x_13:


//--------------------- .nv.shared.reserved.0     --------------------------
	.section	.nv.shared.reserved.0,"aw",@nobits
	.weak		__nv_reservedSMEM_offset_0_alias
	.size		__nv_reservedSMEM_offset_0_alias, 0, 64
	.other		__nv_reservedSMEM_offset_0_alias,@"STO_CUDA_RESERVED_SHARED STV_DEFAULT"
__nv_reservedSMEM_offset_0_alias:
	.zero		0
	.zero		64


//--------------------- .nv.constant0._Z10recordDataPKfPfii --------------------------
	.section	.nv.constant0._Z10recordDataPKfPfii,"a",@progbits
	.sectionflags	@""
	.align	4
.nv.constant0._Z10recordDataPKfPfii:
	.zero		920


//--------------------- .nv.constant0._Z13updateLatticePKfPfS0_i --------------------------
	.section	.nv.constant0._Z13updateLatticePKfPfS0_i,"a",@progbits
	.sectionflags	@""
	.align	4
.nv.constant0._Z13updateLatticePKfPfS0_i:
	.zero		924


//--------------------- .nv.constant0._Z26createCouplingMatrixKernelPfiff --------------------------
	.section	.nv.constant0._Z26createCouplingMatrixKernelPfiff,"a",@progbits
	.sectionflags	@""
	.align	4
.nv.constant0._Z26createCouplingMatrixKernelPfiff:
	.zero		916


//--------------------- SYMBOLS --------------------------

	.type		.nv.reservedSmem.offset0,@object
	.size		.nv.reservedSmem.offset0,0x4
